//
// Generated by NVIDIA NVVM Compiler
//
// Compiler Build ID: CL-36424714
// Cuda compilation tools, release 13.0, V13.0.88
// Based on NVVM 20.0.0
//

.version 9.0
.target sm_100
.address_size 64

	// .globl	_Z13touch2DlinearPiS_l

.visible .entry _Z13touch2DlinearPiS_l(
	.param .u64 .ptr .align 1 _Z13touch2DlinearPiS_l_param_0,
	.param .u64 .ptr .align 1 _Z13touch2DlinearPiS_l_param_1,
	.param .u64 _Z13touch2DlinearPiS_l_param_2
)
{
	.reg .b32 	%r<20>;
	.reg .b64 	%rd<23>;

	ld.param.u64 	%rd1, [_Z13touch2DlinearPiS_l_param_0];
	ld.param.u64 	%rd2, [_Z13touch2DlinearPiS_l_param_1];
	ld.param.u64 	%rd3, [_Z13touch2DlinearPiS_l_param_2];
	cvta.to.global.u64 	%rd4, %rd2;
	cvta.to.global.u64 	%rd5, %rd1;
	mov.u32 	%r1, %ntid.x;
	mov.u32 	%r2, %ctaid.x;
	mov.u32 	%r3, %tid.x;
	mad.lo.s32 	%r4, %r1, %r2, %r3;
	mov.u32 	%r5, %ntid.y;
	mov.u32 	%r6, %ctaid.y;
	mov.u32 	%r7, %tid.y;
	mad.lo.s32 	%r8, %r5, %r6, %r7;
	cvt.u32.u64 	%r9, %rd3;
	mad.lo.s32 	%r10, %r4, %r9, %r8;
	add.s32 	%r11, %r4, -1;
	cvt.s64.s32 	%rd6, %r11;
	cvt.u64.u32 	%rd7, %r8;
	mad.lo.s64 	%rd8, %rd3, %rd6, %rd7;
	shl.b64 	%rd9, %rd8, 2;
	add.s64 	%rd10, %rd5, %rd9;
	ld.global.u32 	%r12, [%rd10];
	add.s32 	%r13, %r4, 1;
	cvt.s64.s32 	%rd11, %r13;
	mad.lo.s64 	%rd12, %rd3, %rd11, %rd7;
	shl.b64 	%rd13, %rd12, 2;
	add.s64 	%rd14, %rd5, %rd13;
	ld.global.u32 	%r14, [%rd14];
	add.s32 	%r15, %r14, %r12;
	cvt.s64.s32 	%rd15, %r4;
	mad.lo.s64 	%rd16, %rd3, %rd15, %rd7;
	shl.b64 	%rd17, %rd16, 2;
	add.s64 	%rd18, %rd5, %rd17;
	ld.global.u32 	%r16, [%rd18+4];
	add.s32 	%r17, %r15, %r16;
	ld.global.u32 	%r18, [%rd18+-4];
	add.s32 	%r19, %r17, %r18;
	cvt.s64.s32 	%rd19, %r10;
	mad.lo.s64 	%rd20, %rd3, %rd19, %rd7;
	shl.b64 	%rd21, %rd20, 2;
	add.s64 	%rd22, %rd4, %rd21;
	st.global.u32 	[%rd22], %r19;
	ret;

}


// ===== COMPILED SASS (sm_100) =====

	.target	sm_100

	.elftype	@"ET_EXEC"


//--------------------- .note.nv.tkinfo           --------------------------
	.section	.note.nv.tkinfo,"",@"SHT_NOTE"
	.sectionflags	@"SHF_NOTE_NV_TKINFO"
	.tkinfo
        /*0018*/ 	.word	0x00000002
        /*0030*/ 	.string	""
        /*0030*/ 	.string	"ptxas"
        /*0030*/ 	.string	"Cuda compilation tools, release 13.0, V13.0.88"
        /*0030*/ 	.string	"Build cuda_13.0.r13.0/compiler.36424714_0"
        /*0030*/ 	.string	"-arch sm_100 -m 64 "



//--------------------- .note.nv.cuinfo           --------------------------
	.section	.note.nv.cuinfo,"",@"SHT_NOTE"
	.sectionflags	@"SHF_NOTE_NV_CUINFO"
        /*0018*/ 	.short	0x0002
        /*001a*/ 	.short	0x0064
        /*001c*/ 	.short	0x0082
	.zero		2


//--------------------- .nv.info                  --------------------------
	.section	.nv.info,"",@"SHT_CUDA_INFO"
	.align	4


	//----- nvinfo : EIATTR_REGCOUNT
	.align		4
        /*0000*/ 	.byte	0x04, 0x2f
        /*0002*/ 	.short	(.L_1 - .L_0)
	.align		4
.L_0:
        /*0004*/ 	.word	index@(_Z13touch2DlinearPiS_l)
        /*0008*/ 	.word	0x00000016


	//----- nvinfo : EIATTR_FRAME_SIZE
	.align		4
.L_1:
        /*000c*/ 	.byte	0x04, 0x11
        /*000e*/ 	.short	(.L_3 - .L_2)
	.align		4
.L_2:
        /*0010*/ 	.word	index@(_Z13touch2DlinearPiS_l)
        /*0014*/ 	.word	0x00000000


	//----- nvinfo : EIATTR_MIN_STACK_SIZE
	.align		4
.L_3:
        /*0018*/ 	.byte	0x04, 0x12
        /*001a*/ 	.short	(.L_5 - .L_4)
	.align		4
.L_4:
        /*001c*/ 	.word	index@(_Z13touch2DlinearPiS_l)
        /*0020*/ 	.word	0x00000000
.L_5:


//--------------------- .nv.compat                --------------------------
	.section	.nv.compat,"",@"SHT_CUDA_COMPAT_INFO"
	.align	4
        /*0000*/ 	.byte	0x02, 0x09, 0x00, 0x00, 0x02, 0x02, 0x01, 0x00, 0x02, 0x05, 0x05, 0x00, 0x03, 0x07, 0x01, 0x01
        /*0010*/ 	.byte	0x02, 0x03, 0x00, 0x00, 0x02, 0x06, 0x01, 0x00, 0x04, 0x0b, 0x08, 0x00, 0x09, 0x00, 0x00, 0x00
        /*0020*/ 	.byte	0x00, 0x00, 0x00, 0x00


//--------------------- .nv.info._Z13touch2DlinearPiS_l --------------------------
	.section	.nv.info._Z13touch2DlinearPiS_l,"",@"SHT_CUDA_INFO"
	.sectionflags	@""
	.align	4


	//----- nvinfo : EIATTR_CUDA_API_VERSION
	.align		4
        /*0000*/ 	.byte	0x04, 0x37
        /*0002*/ 	.short	(.L_7 - .L_6)
.L_6:
        /*0004*/ 	.word	0x00000082


	//----- nvinfo : EIATTR_KPARAM_INFO
	.align		4
.L_7:
        /*0008*/ 	.byte	0x04, 0x17
        /*000a*/ 	.short	(.L_9 - .L_8)
.L_8:
        /*000c*/ 	.word	0x00000000
        /*0010*/ 	.short	0x0002
        /*0012*/ 	.short	0x0010
        /*0014*/ 	.byte	0x00, 0xf0, 0x21, 0x00


	//----- nvinfo : EIATTR_KPARAM_INFO
	.align		4
.L_9:
        /*0018*/ 	.byte	0x04, 0x17
        /*001a*/ 	.short	(.L_11 - .L_10)
.L_10:
        /*001c*/ 	.word	0x00000000
        /*0020*/ 	.short	0x0001
        /*0022*/ 	.short	0x0008
        /*0024*/ 	.byte	0x00, 0xf5, 0x21, 0x00


	//----- nvinfo : EIATTR_KPARAM_INFO
	.align		4
.L_11:
        /*0028*/ 	.byte	0x04, 0x17
        /*002a*/ 	.short	(.L_13 - .L_12)
.L_12:
        /*002c*/ 	.word	0x00000000
        /*0030*/ 	.short	0x0000
        /*0032*/ 	.short	0x0000
        /*0034*/ 	.byte	0x00, 0xf5, 0x21, 0x00


	//----- nvinfo : EIATTR_SPARSE_MMA_MASK
	.align		4
.L_13:
        /*0038*/ 	.byte	0x03, 0x50
        /*003a*/ 	.short	0x0000


	//----- nvinfo : EIATTR_MAXREG_COUNT
	.align		4
        /*003c*/ 	.byte	0x03, 0x1b
        /*003e*/ 	.short	0x00ff


	//----- nvinfo : EIATTR_MERCURY_ISA_VERSION
	.align		4
        /*0040*/ 	.byte	0x03, 0x5f
        /*0042*/ 	.short	0x0101


	//----- nvinfo : EIATTR_VRC_CTA_INIT_COUNT
	.align		4
        /*0044*/ 	.byte	0x02, 0x4a
	.zero		1
	.zero		1


	//----- nvinfo : EIATTR_EXIT_INSTR_OFFSETS
	.align		4
        /*0048*/ 	.byte	0x04, 0x1c
        /*004a*/ 	.short	(.L_15 - .L_14)


	//   ....[0]....
.L_14:
        /*004c*/ 	.word	0x00000330


	//----- nvinfo : EIATTR_CBANK_PARAM_SIZE
	.align		4
.L_15:
        /*0050*/ 	.byte	0x03, 0x19
        /*0052*/ 	.short	0x0018


	//----- nvinfo : EIATTR_PARAM_CBANK
	.align		4
        /*0054*/ 	.byte	0x04, 0x0a
        /*0056*/ 	.short	(.L_17 - .L_16)
	.align		4
.L_16:
        /*0058*/ 	.word	index@(.nv.constant0._Z13touch2DlinearPiS_l)
        /*005c*/ 	.short	0x0380
        /*005e*/ 	.short	0x0018


	//----- nvinfo : EIATTR_SW_WAR
	.align		4
.L_17:
        /*0060*/ 	.byte	0x04, 0x36
        /*0062*/ 	.short	(.L_19 - .L_18)
.L_18:
        /*0064*/ 	.word	0x00000008
.L_19:


//--------------------- .nv.callgraph             --------------------------
	.section	.nv.callgraph,"",@"SHT_CUDA_CALLGRAPH"
	.align	4
	.sectionentsize	8
	.align		4
        /*0000*/ 	.word	0x00000000
	.align		4
        /*0004*/ 	.word	0xffffffff
	.align		4
        /*0008*/ 	.word	0x00000000
	.align		4
        /*000c*/ 	.word	0xfffffffe
	.align		4
        /*0010*/ 	.word	0x00000000
	.align		4
        /*0014*/ 	.word	0xfffffffd
	.align		4
        /*0018*/ 	.word	0x00000000
	.align		4
        /*001c*/ 	.word	0xfffffffc


//--------------------- .text._Z13touch2DlinearPiS_l --------------------------
	.section	.text._Z13touch2DlinearPiS_l,"ax",@progbits
	.align	128
        .global         _Z13touch2DlinearPiS_l
        .type           _Z13touch2DlinearPiS_l,@function
        .size           _Z13touch2DlinearPiS_l,(.L_x_1 - _Z13touch2DlinearPiS_l)
        .other          _Z13touch2DlinearPiS_l,@"STO_CUDA_ENTRY STV_DEFAULT"
_Z13touch2DlinearPiS_l:
.text._Z13touch2DlinearPiS_l:
[----:B------:R-:W-:Y:S01]  /*0000*/  LDC R1, c[0x0][0x37c] ;  /* 0x0000df00ff017b82 */ /* 0x000fe20000000800 */
[----:B------:R-:W0:Y:S01]  /*0010*/  S2R R5, SR_CTAID.X ;  /* 0x0000000000057919 */ /* 0x000e220000002500 */
[----:B------:R-:W0:Y:S01]  /*0020*/  LDCU UR4, c[0x0][0x360] ;  /* 0x00006c00ff0477ac */ /* 0x000e220008000800 */
[----:B------:R-:W0:Y:S01]  /*0030*/  S2R R0, SR_TID.X ;  /* 0x0000000000007919 */ /* 0x000e220000002100 */
[----:B------:R-:W1:Y:S01]  /*0040*/  LDCU UR5, c[0x0][0x364] ;  /* 0x00006c80ff0577ac */ /* 0x000e620008000800 */
[----:B------:R-:W1:Y:S01]  /*0050*/  S2R R2, SR_CTAID.Y ;  /* 0x0000000000027919 */ /* 0x000e620000002600 */
[----:B------:R-:W2:Y:S01]  /*0060*/  LDCU.64 UR6, c[0x0][0x390] ;  /* 0x00007200ff0677ac */ /* 0x000ea20008000a00 */
[----:B------:R-:W1:Y:S01]  /*0070*/  S2R R3, SR_TID.Y ;  /* 0x0000000000037919 */ /* 0x000e620000002200 */
[----:B------:R-:W3:Y:S01]  /*0080*/  LDCU.128 UR8, c[0x0][0x380] ;  /* 0x00007000ff0877ac */ /* 0x000ee20008000c00 */
[----:B0-----:R-:W-:-:S04]  /*0090*/  IMAD R5, R5, UR4, R0 ;  /* 0x0000000405057c24 */ /* 0x001fc8000f8e0200 */
[C---:B------:R-:W-:Y:S01]  /*00a0*/  VIADD R7, R5.reuse, 0x1 ;  /* 0x0000000105077836 */ /* 0x040fe20000000000 */
[----:B------:R-:W-:Y:S02]  /*00b0*/  IADD3 R13, PT, PT, R5, -0x1, RZ ;  /* 0xffffffff050d7810 */ /* 0x000fe40007ffe0ff */
[----:B------:R-:W-:Y:S01]  /*00c0*/  SHF.R.S32.HI R6, RZ, 0x1f, R5 ;  /* 0x0000001fff067819 */ /* 0x000fe20000011405 */
[----:B-1----:R-:W-:Y:S02]  /*00d0*/  IMAD R2, R2, UR5, R3 ;  /* 0x0000000502027c24 */ /* 0x002fe4000f8e0203 */
[----:B------:R-:W-:Y:S01]  /*00e0*/  HFMA2 R3, -RZ, RZ, 0, 0 ;  /* 0x00000000ff037431 */ /* 0x000fe200000001ff */
[----:B------:R-:W-:Y:S01]  /*00f0*/  SHF.R.S32.HI R0, RZ, 0x1f, R13 ;  /* 0x0000001fff007819 */ /* 0x000fe2000001140d */
[----:B------:R-:W0:Y:S01]  /*0100*/  LDCU.64 UR4, c[0x0][0x358] ;  /* 0x00006b00ff0477ac */ /* 0x000e220008000a00 */
[----:B------:R-:W-:Y:S01]  /*0110*/  SHF.R.S32.HI R4, RZ, 0x1f, R7 ;  /* 0x0000001fff047819 */ /* 0x000fe20000011407 */
[----:B--2---:R-:W-:-:S02]  /*0120*/  IMAD R6, R6, UR6, RZ ;  /* 0x0000000606067c24 */ /* 0x004fc4000f8e02ff */
[----:B------:R-:W-:Y:S02]  /*0130*/  IMAD R0, R0, UR6, RZ ;  /* 0x0000000600007c24 */ /* 0x000fe4000f8e02ff */
[----:B------:R-:W-:Y:S02]  /*0140*/  IMAD R4, R4, UR6, RZ ;  /* 0x0000000604047c24 */ /* 0x000fe4000f8e02ff */
[----:B------:R-:W-:-:S04]  /*0150*/  IMAD.WIDE.U32 R8, R5, UR6, R2 ;  /* 0x0000000605087c25 */ /* 0x000fc8000f8e0002 */
[----:B------:R-:W-:Y:S01]  /*0160*/  IMAD R19, R5, UR7, R6 ;  /* 0x0000000705137c24 */ /* 0x000fe2000f8e0206 */
[----:B---3--:R-:W-:Y:S01]  /*0170*/  LEA R6, P2, R8, UR8, 0x2 ;  /* 0x0000000808067c11 */ /* 0x008fe2000f8410ff */
[----:B------:R-:W-:Y:S02]  /*0180*/  IMAD R15, R13, UR7, R0 ;  /* 0x000000070d0f7c24 */ /* 0x000fe4000f8e0200 */
[----:B------:R-:W-:-:S04]  /*0190*/  IMAD.WIDE.U32 R10, R7, UR6, R2 ;  /* 0x00000006070a7c25 */ /* 0x000fc8000f8e0002 */
[----:B------:R-:W-:Y:S01]  /*01a0*/  IMAD R17, R7, UR7, R4 ;  /* 0x0000000707117c24 */ /* 0x000fe2000f8e0204 */
[----:B------:R-:W-:Y:S01]  /*01b0*/  LEA R14, P1, R10, UR8, 0x2 ;  /* 0x000000080a0e7c11 */ /* 0x000fe2000f8210ff */
[----:B------:R-:W-:-:S04]  /*01c0*/  IMAD.WIDE.U32 R12, R13, UR6, R2 ;  /* 0x000000060d0c7c25 */ /* 0x000fc8000f8e0002 */
[----:B------:R-:W-:Y:S01]  /*01d0*/  IMAD.IADD R7, R9, 0x1, R19 ;  /* 0x0000000109077824 */ /* 0x000fe200078e0213 */
[----:B------:R-:W-:Y:S01]  /*01e0*/  LEA R16, P0, R12, UR8, 0x2 ;  /* 0x000000080c107c11 */ /* 0x000fe2000f8010ff */
[----:B------:R-:W-:Y:S01]  /*01f0*/  IMAD.IADD R9, R11, 0x1, R17 ;  /* 0x000000010b097824 */ /* 0x000fe200078e0211 */
[----:B------:R-:W-:Y:S02]  /*0200*/  IADD3 R13, PT, PT, R13, R15, RZ ;  /* 0x0000000f0d0d7210 */ /* 0x000fe40007ffe0ff */
[----:B------:R-:W-:Y:S02]  /*0210*/  LEA.HI.X R7, R8, UR9, R7, 0x2, P2 ;  /* 0x0000000908077c11 */ /* 0x000fe400090f1407 */
[----:B------:R-:W-:Y:S02]  /*0220*/  LEA.HI.X R15, R10, UR9, R9, 0x2, P1 ;  /* 0x000000090a0f7c11 */ /* 0x000fe400088f1409 */
[----:B------:R-:W-:Y:S01]  /*0230*/  LEA.HI.X R17, R12, UR9, R13, 0x2, P0 ;  /* 0x000000090c117c11 */ /* 0x000fe200080f140d */
[----:B0-----:R-:W2:Y:S04]  /*0240*/  LDG.E R0, desc[UR4][R6.64+0x4] ;  /* 0x0000040406007981 */ /* 0x001ea8000c1e1900 */
[----:B------:R-:W2:Y:S04]  /*0250*/  LDG.E R16, desc[UR4][R16.64] ;  /* 0x0000000410107981 */ /* 0x000ea8000c1e1900 */
[----:B------:R-:W2:Y:S04]  /*0260*/  LDG.E R15, desc[UR4][R14.64] ;  /* 0x000000040e0f7981 */ /* 0x000ea8000c1e1900 */
[----:B------:R-:W3:Y:S01]  /*0270*/  LDG.E R9, desc[UR4][R6.64+-0x4] ;  /* 0xfffffc0406097981 */ /* 0x000ee2000c1e1900 */
[----:B------:R-:W-:-:S04]  /*0280*/  IMAD R5, R5, UR6, R2 ;  /* 0x0000000605057c24 */ /* 0x000fc8000f8e0202 */
[----:B------:R-:W-:Y:S01]  /*0290*/  IMAD.WIDE.U32 R2, R5, UR6, R2 ;  /* 0x0000000605027c25 */ /* 0x000fe2000f8e0002 */
[----:B------:R-:W-:-:S05]  /*02a0*/  SHF.R.S32.HI R4, RZ, 0x1f, R5 ;  /* 0x0000001fff047819 */ /* 0x000fca0000011405 */
[----:B------:R-:W-:-:S04]  /*02b0*/  IMAD R4, R4, UR6, RZ ;  /* 0x0000000604047c24 */ /* 0x000fc8000f8e02ff */
[----:B------:R-:W-:Y:S01]  /*02c0*/  IMAD R5, R5, UR7, R4 ;  /* 0x0000000705057c24 */ /* 0x000fe2000f8e0204 */
[----:B------:R-:W-:-:S04]  /*02d0*/  LEA R4, P0, R2, UR10, 0x2 ;  /* 0x0000000a02047c11 */ /* 0x000fc8000f8010ff */
[----:B------:R-:W-:-:S04]  /*02e0*/  IADD3 R3, PT, PT, R3, R5, RZ ;  /* 0x0000000503037210 */ /* 0x000fc80007ffe0ff */
[----:B------:R-:W-:Y:S02]  /*02f0*/  LEA.HI.X R5, R2, UR11, R3, 0x2, P0 ;  /* 0x0000000b02057c11 */ /* 0x000fe400080f1403 */
[----:B--2---:R-:W-:-:S04]  /*0300*/  IADD3 R0, PT, PT, R0, R15, R16 ;  /* 0x0000000f00007210 */ /* 0x004fc80007ffe010 */
[----:B---3--:R-:W-:-:S05]  /*0310*/  IADD3 R9, PT, PT, R0, R9, RZ ;  /* 0x0000000900097210 */ /* 0x008fca0007ffe0ff */
[----:B------:R-:W-:Y:S01]  /*0320*/  STG.E desc[UR4][R4.64], R9 ;  /* 0x0000000904007986 */ /* 0x000fe2000c101904 */
[----:B------:R-:W-:Y:S05]  /*0330*/  EXIT ;  /* 0x000000000000794d */ /* 0x000fea0003800000 */
.L_x_0:
[----:B------:R-:W-:-:S00]  /*0340*/  BRA `(.L_x_0) ;  /* 0xfffffffc00fc7947 */ /* 0x000fc0000383ffff */
[----:B------:R-:W-:-:S00]  /*0350*/  NOP ;  /* 0x0000000000007918 */ /* 0x000fc00000000000 */
        /* <DEDUP_REMOVED lines=10> */
.L_x_1:


//--------------------- .nv.shared.reserved.0     --------------------------
	.section	.nv.shared.reserved.0,"aw",@nobits
	.weak		__nv_reservedSMEM_offset_0_alias
	.size		__nv_reservedSMEM_offset_0_alias, 0, 64
	.other		__nv_reservedSMEM_offset_0_alias,@"STO_CUDA_RESERVED_SHARED STV_DEFAULT"
__nv_reservedSMEM_offset_0_alias:
	.zero		0
	.zero		64


//--------------------- .nv.constant0._Z13touch2DlinearPiS_l --------------------------
	.section	.nv.constant0._Z13touch2DlinearPiS_l,"a",@progbits
	.sectionflags	@""
	.align	4
.nv.constant0._Z13touch2DlinearPiS_l:
	.zero		920


//--------------------- SYMBOLS --------------------------

	.type		.nv.reservedSmem.offset0,@object
	.size		.nv.reservedSmem.offset0,0x4
